//
// Generated by NVIDIA NVVM Compiler
//
// Compiler Build ID: CL-36424714
// Cuda compilation tools, release 13.0, V13.0.88
// Based on NVVM 20.0.0
//

.version 9.0
.target sm_100
.address_size 64

	// .globl	_Z20MultiplicaMatricesCUPiS_S_i

.visible .entry _Z20MultiplicaMatricesCUPiS_S_i(
	.param .u64 .ptr .align 1 _Z20MultiplicaMatricesCUPiS_S_i_param_0,
	.param .u64 .ptr .align 1 _Z20MultiplicaMatricesCUPiS_S_i_param_1,
	.param .u64 .ptr .align 1 _Z20MultiplicaMatricesCUPiS_S_i_param_2,
	.param .u32 _Z20MultiplicaMatricesCUPiS_S_i_param_3
)
{
	.reg .pred 	%p<10>;
	.reg .b32 	%r<105>;
	.reg .b64 	%rd<67>;

	ld.param.u64 	%rd14, [_Z20MultiplicaMatricesCUPiS_S_i_param_0];
	ld.param.u64 	%rd15, [_Z20MultiplicaMatricesCUPiS_S_i_param_1];
	ld.param.u32 	%r30, [_Z20MultiplicaMatricesCUPiS_S_i_param_3];
	cvta.to.global.u64 	%rd1, %rd15;
	cvta.to.global.u64 	%rd2, %rd14;
	mov.u32 	%r31, %ctaid.y;
	mov.u32 	%r32, %ntid.y;
	mov.u32 	%r33, %tid.y;
	mad.lo.s32 	%r1, %r31, %r32, %r33;
	mov.u32 	%r34, %ctaid.x;
	mov.u32 	%r35, %ntid.x;
	mov.u32 	%r36, %tid.x;
	mad.lo.s32 	%r2, %r34, %r35, %r36;
	max.s32 	%r37, %r1, %r2;
	setp.ge.s32 	%p1, %r37, %r30;
	@%p1 bra 	$L__BB0_13;
	mul.lo.s32 	%r3, %r30, %r1;
	and.b32  	%r4, %r30, 7;
	setp.lt.u32 	%p2, %r30, 8;
	mov.b32 	%r99, 0;
	mov.u32 	%r104, %r99;
	@%p2 bra 	$L__BB0_4;
	and.b32  	%r99, %r30, 2147483640;
	neg.s32 	%r93, %r99;
	mul.wide.s32 	%rd16, %r30, 4;
	add.s64 	%rd3, %rd1, %rd16;
	shl.b32 	%r7, %r30, 3;
	mul.wide.s32 	%rd17, %r30, 8;
	add.s64 	%rd4, %rd1, %rd17;
	mul.wide.s32 	%rd18, %r30, 12;
	add.s64 	%rd5, %rd1, %rd18;
	mul.wide.s32 	%rd19, %r30, 16;
	add.s64 	%rd6, %rd1, %rd19;
	mul.wide.s32 	%rd20, %r30, 20;
	add.s64 	%rd7, %rd1, %rd20;
	mul.wide.s32 	%rd21, %r30, 24;
	add.s64 	%rd8, %rd1, %rd21;
	mul.wide.s32 	%rd22, %r30, 28;
	add.s64 	%rd9, %rd1, %rd22;
	mul.wide.u32 	%rd23, %r3, 4;
	add.s64 	%rd24, %rd23, %rd2;
	add.s64 	%rd66, %rd24, 16;
	mov.b32 	%r104, 0;
	mov.u32 	%r92, %r2;
$L__BB0_3:
	.pragma "nounroll";
	mul.wide.s32 	%rd25, %r92, 4;
	add.s64 	%rd26, %rd3, %rd25;
	add.s64 	%rd27, %rd4, %rd25;
	add.s64 	%rd28, %rd5, %rd25;
	add.s64 	%rd29, %rd6, %rd25;
	add.s64 	%rd30, %rd7, %rd25;
	add.s64 	%rd31, %rd8, %rd25;
	add.s64 	%rd32, %rd9, %rd25;
	add.s64 	%rd33, %rd1, %rd25;
	ld.global.u32 	%r41, [%rd66+-16];
	ld.global.u32 	%r42, [%rd33];
	mad.lo.s32 	%r43, %r42, %r41, %r104;
	ld.global.u32 	%r44, [%rd66+-12];
	ld.global.u32 	%r45, [%rd26];
	mad.lo.s32 	%r46, %r45, %r44, %r43;
	ld.global.u32 	%r47, [%rd66+-8];
	ld.global.u32 	%r48, [%rd27];
	mad.lo.s32 	%r49, %r48, %r47, %r46;
	ld.global.u32 	%r50, [%rd66+-4];
	ld.global.u32 	%r51, [%rd28];
	mad.lo.s32 	%r52, %r51, %r50, %r49;
	ld.global.u32 	%r53, [%rd66];
	ld.global.u32 	%r54, [%rd29];
	mad.lo.s32 	%r55, %r54, %r53, %r52;
	ld.global.u32 	%r56, [%rd66+4];
	ld.global.u32 	%r57, [%rd30];
	mad.lo.s32 	%r58, %r57, %r56, %r55;
	ld.global.u32 	%r59, [%rd66+8];
	ld.global.u32 	%r60, [%rd31];
	mad.lo.s32 	%r61, %r60, %r59, %r58;
	ld.global.u32 	%r62, [%rd66+12];
	ld.global.u32 	%r63, [%rd32];
	mad.lo.s32 	%r104, %r63, %r62, %r61;
	add.s32 	%r93, %r93, 8;
	add.s32 	%r92, %r92, %r7;
	add.s64 	%rd66, %rd66, 32;
	setp.ne.s32 	%p3, %r93, 0;
	@%p3 bra 	$L__BB0_3;
$L__BB0_4:
	setp.eq.s32 	%p4, %r4, 0;
	@%p4 bra 	$L__BB0_12;
	and.b32  	%r17, %r30, 3;
	setp.lt.u32 	%p5, %r4, 4;
	@%p5 bra 	$L__BB0_7;
	add.s32 	%r65, %r99, %r3;
	mul.wide.u32 	%rd34, %r65, 4;
	add.s64 	%rd35, %rd2, %rd34;
	ld.global.u32 	%r66, [%rd35];
	mad.lo.s32 	%r67, %r99, %r30, %r2;
	mul.wide.s32 	%rd36, %r67, 4;
	add.s64 	%rd37, %rd1, %rd36;
	ld.global.u32 	%r68, [%rd37];
	mad.lo.s32 	%r69, %r68, %r66, %r104;
	cvt.u64.u32 	%rd38, %r3;
	cvt.u64.u32 	%rd39, %r99;
	add.s64 	%rd40, %rd39, %rd38;
	shl.b64 	%rd41, %rd40, 2;
	add.s64 	%rd42, %rd2, %rd41;
	ld.global.u32 	%r70, [%rd42+4];
	mul.wide.s32 	%rd43, %r30, 4;
	add.s64 	%rd44, %rd37, %rd43;
	ld.global.u32 	%r71, [%rd44];
	mad.lo.s32 	%r72, %r71, %r70, %r69;
	ld.global.u32 	%r73, [%rd42+8];
	add.s64 	%rd45, %rd44, %rd43;
	ld.global.u32 	%r74, [%rd45];
	mad.lo.s32 	%r75, %r74, %r73, %r72;
	ld.global.u32 	%r76, [%rd42+12];
	add.s64 	%rd46, %rd45, %rd43;
	ld.global.u32 	%r77, [%rd46];
	mad.lo.s32 	%r104, %r77, %r76, %r75;
	add.s32 	%r99, %r99, 4;
$L__BB0_7:
	setp.eq.s32 	%p6, %r17, 0;
	@%p6 bra 	$L__BB0_12;
	setp.eq.s32 	%p7, %r17, 1;
	@%p7 bra 	$L__BB0_10;
	add.s32 	%r79, %r99, %r3;
	mul.wide.u32 	%rd47, %r79, 4;
	add.s64 	%rd48, %rd2, %rd47;
	ld.global.u32 	%r80, [%rd48];
	mad.lo.s32 	%r81, %r99, %r30, %r2;
	mul.wide.s32 	%rd49, %r81, 4;
	add.s64 	%rd50, %rd1, %rd49;
	ld.global.u32 	%r82, [%rd50];
	mad.lo.s32 	%r83, %r82, %r80, %r104;
	cvt.u64.u32 	%rd51, %r3;
	cvt.u64.u32 	%rd52, %r99;
	add.s64 	%rd53, %rd52, %rd51;
	shl.b64 	%rd54, %rd53, 2;
	add.s64 	%rd55, %rd2, %rd54;
	ld.global.u32 	%r84, [%rd55+4];
	mul.wide.s32 	%rd56, %r30, 4;
	add.s64 	%rd57, %rd50, %rd56;
	ld.global.u32 	%r85, [%rd57];
	mad.lo.s32 	%r104, %r85, %r84, %r83;
	add.s32 	%r99, %r99, 2;
$L__BB0_10:
	and.b32  	%r86, %r30, 1;
	setp.eq.b32 	%p8, %r86, 1;
	not.pred 	%p9, %p8;
	@%p9 bra 	$L__BB0_12;
	add.s32 	%r87, %r99, %r3;
	mul.wide.u32 	%rd58, %r87, 4;
	add.s64 	%rd59, %rd2, %rd58;
	ld.global.u32 	%r88, [%rd59];
	mad.lo.s32 	%r89, %r99, %r30, %r2;
	mul.wide.s32 	%rd60, %r89, 4;
	add.s64 	%rd61, %rd1, %rd60;
	ld.global.u32 	%r90, [%rd61];
	mad.lo.s32 	%r104, %r90, %r88, %r104;
$L__BB0_12:
	ld.param.u64 	%rd65, [_Z20MultiplicaMatricesCUPiS_S_i_param_2];
	add.s32 	%r91, %r3, %r2;
	cvta.to.global.u64 	%rd62, %rd65;
	mul.wide.s32 	%rd63, %r91, 4;
	add.s64 	%rd64, %rd62, %rd63;
	st.global.u32 	[%rd64], %r104;
$L__BB0_13:
	ret;

}


// ===== COMPILED SASS (sm_100) =====

	.target	sm_100

	.elftype	@"ET_EXEC"


//--------------------- .note.nv.tkinfo           --------------------------
	.section	.note.nv.tkinfo,"",@"SHT_NOTE"
	.sectionflags	@"SHF_NOTE_NV_TKINFO"
	.tkinfo
        /*0018*/ 	.word	0x00000002
        /*0030*/ 	.string	""
        /*0030*/ 	.string	"ptxas"
        /*0030*/ 	.string	"Cuda compilation tools, release 13.0, V13.0.88"
        /*0030*/ 	.string	"Build cuda_13.0.r13.0/compiler.36424714_0"
        /*0030*/ 	.string	"-arch sm_100 -m 64 "



//--------------------- .note.nv.cuinfo           --------------------------
	.section	.note.nv.cuinfo,"",@"SHT_NOTE"
	.sectionflags	@"SHF_NOTE_NV_CUINFO"
        /*0018*/ 	.short	0x0002
        /*001a*/ 	.short	0x0064
        /*001c*/ 	.short	0x0082
	.zero		2


//--------------------- .nv.info                  --------------------------
	.section	.nv.info,"",@"SHT_CUDA_INFO"
	.align	4


	//----- nvinfo : EIATTR_REGCOUNT
	.align		4
        /*0000*/ 	.byte	0x04, 0x2f
        /*0002*/ 	.short	(.L_1 - .L_0)
	.align		4
.L_0:
        /*0004*/ 	.word	index@(_Z20MultiplicaMatricesCUPiS_S_i)
        /*0008*/ 	.word	0x0000001e


	//----- nvinfo : EIATTR_FRAME_SIZE
	.align		4
.L_1:
        /*000c*/ 	.byte	0x04, 0x11
        /*000e*/ 	.short	(.L_3 - .L_2)
	.align		4
.L_2:
        /*0010*/ 	.word	index@(_Z20MultiplicaMatricesCUPiS_S_i)
        /*0014*/ 	.word	0x00000000


	//----- nvinfo : EIATTR_MIN_STACK_SIZE
	.align		4
.L_3:
        /*0018*/ 	.byte	0x04, 0x12
        /*001a*/ 	.short	(.L_5 - .L_4)
	.align		4
.L_4:
        /*001c*/ 	.word	index@(_Z20MultiplicaMatricesCUPiS_S_i)
        /*0020*/ 	.word	0x00000000
.L_5:


//--------------------- .nv.compat                --------------------------
	.section	.nv.compat,"",@"SHT_CUDA_COMPAT_INFO"
	.align	4
        /*0000*/ 	.byte	0x02, 0x09, 0x00, 0x00, 0x02, 0x02, 0x01, 0x00, 0x02, 0x05, 0x05, 0x00, 0x03, 0x07, 0x01, 0x01
        /*0010*/ 	.byte	0x02, 0x03, 0x00, 0x00, 0x02, 0x06, 0x01, 0x00, 0x04, 0x0b, 0x08, 0x00, 0x09, 0x00, 0x00, 0x00
        /*0020*/ 	.byte	0x00, 0x00, 0x00, 0x00


//--------------------- .nv.info._Z20MultiplicaMatricesCUPiS_S_i --------------------------
	.section	.nv.info._Z20MultiplicaMatricesCUPiS_S_i,"",@"SHT_CUDA_INFO"
	.sectionflags	@""
	.align	4


	//----- nvinfo : EIATTR_CUDA_API_VERSION
	.align		4
        /*0000*/ 	.byte	0x04, 0x37
        /*0002*/ 	.short	(.L_7 - .L_6)
.L_6:
        /*0004*/ 	.word	0x00000082


	//----- nvinfo : EIATTR_KPARAM_INFO
	.align		4
.L_7:
        /*0008*/ 	.byte	0x04, 0x17
        /*000a*/ 	.short	(.L_9 - .L_8)
.L_8:
        /*000c*/ 	.word	0x00000000
        /*0010*/ 	.short	0x0003
        /*0012*/ 	.short	0x0018
        /*0014*/ 	.byte	0x00, 0xf0, 0x11, 0x00


	//----- nvinfo : EIATTR_KPARAM_INFO
	.align		4
.L_9:
        /*0018*/ 	.byte	0x04, 0x17
        /*001a*/ 	.short	(.L_11 - .L_10)
.L_10:
        /*001c*/ 	.word	0x00000000
        /*0020*/ 	.short	0x0002
        /*0022*/ 	.short	0x0010
        /*0024*/ 	.byte	0x00, 0xf5, 0x21, 0x00


	//----- nvinfo : EIATTR_KPARAM_INFO
	.align		4
.L_11:
        /*0028*/ 	.byte	0x04, 0x17
        /*002a*/ 	.short	(.L_13 - .L_12)
.L_12:
        /*002c*/ 	.word	0x00000000
        /*0030*/ 	.short	0x0001
        /*0032*/ 	.short	0x0008
        /*0034*/ 	.byte	0x00, 0xf5, 0x21, 0x00


	//----- nvinfo : EIATTR_KPARAM_INFO
	.align		4
.L_13:
        /*0038*/ 	.byte	0x04, 0x17
        /*003a*/ 	.short	(.L_15 - .L_14)
.L_14:
        /*003c*/ 	.word	0x00000000
        /*0040*/ 	.short	0x0000
        /*0042*/ 	.short	0x0000
        /*0044*/ 	.byte	0x00, 0xf5, 0x21, 0x00


	//----- nvinfo : EIATTR_SPARSE_MMA_MASK
	.align		4
.L_15:
        /*0048*/ 	.byte	0x03, 0x50
        /*004a*/ 	.short	0x0000


	//----- nvinfo : EIATTR_MAXREG_COUNT
	.align		4
        /*004c*/ 	.byte	0x03, 0x1b
        /*004e*/ 	.short	0x00ff


	//----- nvinfo : EIATTR_MERCURY_ISA_VERSION
	.align		4
        /*0050*/ 	.byte	0x03, 0x5f
        /*0052*/ 	.short	0x0101


	//----- nvinfo : EIATTR_VRC_CTA_INIT_COUNT
	.align		4
        /*0054*/ 	.byte	0x02, 0x4a
	.zero		1
	.zero		1


	//----- nvinfo : EIATTR_EXIT_INSTR_OFFSETS
	.align		4
        /*0058*/ 	.byte	0x04, 0x1c
        /*005a*/ 	.short	(.L_17 - .L_16)


	//   ....[0]....
.L_16:
        /*005c*/ 	.word	0x000000c0


	//   ....[1]....
        /*0060*/ 	.word	0x00000a90


	//----- nvinfo : EIATTR_CBANK_PARAM_SIZE
	.align		4
.L_17:
        /*0064*/ 	.byte	0x03, 0x19
        /*0066*/ 	.short	0x001c


	//----- nvinfo : EIATTR_PARAM_CBANK
	.align		4
        /*0068*/ 	.byte	0x04, 0x0a
        /*006a*/ 	.short	(.L_19 - .L_18)
	.align		4
.L_18:
        /*006c*/ 	.word	index@(.nv.constant0._Z20MultiplicaMatricesCUPiS_S_i)
        /*0070*/ 	.short	0x0380
        /*0072*/ 	.short	0x001c


	//----- nvinfo : EIATTR_SW_WAR
	.align		4
.L_19:
        /*0074*/ 	.byte	0x04, 0x36
        /*0076*/ 	.short	(.L_21 - .L_20)
.L_20:
        /*0078*/ 	.word	0x00000008
.L_21:


//--------------------- .nv.callgraph             --------------------------
	.section	.nv.callgraph,"",@"SHT_CUDA_CALLGRAPH"
	.align	4
	.sectionentsize	8
	.align		4
        /*0000*/ 	.word	0x00000000
	.align		4
        /*0004*/ 	.word	0xffffffff
	.align		4
        /*0008*/ 	.word	0x00000000
	.align		4
        /*000c*/ 	.word	0xfffffffe
	.align		4
        /*0010*/ 	.word	0x00000000
	.align		4
        /*0014*/ 	.word	0xfffffffd
	.align		4
        /*0018*/ 	.word	0x00000000
	.align		4
        /*001c*/ 	.word	0xfffffffc


//--------------------- .text._Z20MultiplicaMatricesCUPiS_S_i --------------------------
	.section	.text._Z20MultiplicaMatricesCUPiS_S_i,"ax",@progbits
	.align	128
        .global         _Z20MultiplicaMatricesCUPiS_S_i
        .type           _Z20MultiplicaMatricesCUPiS_S_i,@function
        .size           _Z20MultiplicaMatricesCUPiS_S_i,(.L_x_5 - _Z20MultiplicaMatricesCUPiS_S_i)
        .other          _Z20MultiplicaMatricesCUPiS_S_i,@"STO_CUDA_ENTRY STV_DEFAULT"
_Z20MultiplicaMatricesCUPiS_S_i:
.text._Z20MultiplicaMatricesCUPiS_S_i:
[----:B------:R-:W-:Y:S01]  /*0000*/  LDC R1, c[0x0][0x37c] ;  /* 0x0000df00ff017b82 */ /* 0x000fe20000000800 */
[----:B------:R-:W0:Y:S07]  /*0010*/  S2R R0, SR_TID.Y ;  /* 0x0000000000007919 */ /* 0x000e2e0000002200 */
[----:B------:R-:W0:Y:S01]  /*0020*/  S2UR UR4, SR_CTAID.Y ;  /* 0x00000000000479c3 */ /* 0x000e220000002600 */
[----:B------:R-:W1:Y:S01]  /*0030*/  LDCU UR20, c[0x0][0x398] ;  /* 0x00007300ff1477ac */ /* 0x000e620008000800 */
[----:B------:R-:W2:Y:S06]  /*0040*/  S2R R3, SR_TID.X ;  /* 0x0000000000037919 */ /* 0x000eac0000002100 */
[----:B------:R-:W0:Y:S08]  /*0050*/  LDC R13, c[0x0][0x364] ;  /* 0x0000d900ff0d7b82 */ /* 0x000e300000000800 */
[----:B------:R-:W2:Y:S08]  /*0060*/  S2UR UR5, SR_CTAID.X ;  /* 0x00000000000579c3 */ /* 0x000eb00000002500 */
[----:B------:R-:W2:Y:S01]  /*0070*/  LDC R2, c[0x0][0x360] ;  /* 0x0000d800ff027b82 */ /* 0x000ea20000000800 */
[----:B0-----:R-:W-:-:S02]  /*0080*/  IMAD R13, R13, UR4, R0 ;  /* 0x000000040d0d7c24 */ /* 0x001fc4000f8e0200 */
[----:B--2---:R-:W-:-:S05]  /*0090*/  IMAD R0, R2, UR5, R3 ;  /* 0x0000000502007c24 */ /* 0x004fca000f8e0203 */
[----:B------:R-:W-:-:S04]  /*00a0*/  VIMNMX R2, PT, PT, R13, R0, !PT ;  /* 0x000000000d027248 */ /* 0x000fc80007fe0100 */
[----:B-1----:R-:W-:-:S13]  /*00b0*/  ISETP.GE.AND P0, PT, R2, UR20, PT ;  /* 0x0000001402007c0c */ /* 0x002fda000bf06270 */
[----:B------:R-:W-:Y:S05]  /*00c0*/  @P0 EXIT ;  /* 0x000000000000094d */ /* 0x000fea0003800000 */
[----:B------:R-:W-:Y:S01]  /*00d0*/  UISETP.GE.U32.AND UP0, UPT, UR20, 0x8, UPT ;  /* 0x000000081400788c */ /* 0x000fe2000bf06070 */
[----:B------:R-:W-:Y:S02]  /*00e0*/  HFMA2 R12, -RZ, RZ, 0, 0 ;  /* 0x00000000ff0c7431 */ /* 0x000fe400000001ff */
[----:B------:R-:W-:Y:S01]  /*00f0*/  IMAD R13, R13, UR20, RZ ;  /* 0x000000140d0d7c24 */ /* 0x000fe2000f8e02ff */
[----:B------:R-:W-:Y:S01]  /*0100*/  UMOV UR4, URZ ;  /* 0x000000ff00047c82 */ /* 0x000fe20008000000 */
[----:B------:R-:W0:Y:S04]  /*0110*/  LDCU.64 UR18, c[0x0][0x358] ;  /* 0x00006b00ff1277ac */ /* 0x000e280008000a00 */
[----:B------:R-:W-:Y:S05]  /*0120*/  BRA.U !UP0, `(.L_x_0) ;  /* 0x0000000508047547 */ /* 0x000fea000b800000 */
[----:B------:R-:W1:Y:S01]  /*0130*/  LDCU.128 UR24, c[0x0][0x380] ;  /* 0x00007000ff1877ac */ /* 0x000e620008000c00 */
[----:B------:R-:W-:Y:S02]  /*0140*/  MOV R12, RZ ;  /* 0x000000ff000c7202 */ /* 0x000fe40000000f00 */
[----:B------:R-:W-:Y:S01]  /*0150*/  MOV R14, R0 ;  /* 0x00000000000e7202 */ /* 0x000fe20000000f00 */
[----:B------:R-:W-:-:S04]  /*0160*/  ULOP3.LUT UR4, UR20, 0x7ffffff8, URZ, 0xc0, !UPT ;  /* 0x7ffffff814047892 */ /* 0x000fc8000f8ec0ff */
[----:B------:R-:W-:Y:S01]  /*0170*/  UIADD3 UR5, UPT, UPT, -UR4, URZ, URZ ;  /* 0x000000ff04057290 */ /* 0x000fe2000fffe1ff */
[----:B-1----:R-:W-:Y:S01]  /*0180*/  MOV R2, UR24 ;  /* 0x0000001800027c02 */ /* 0x002fe20008000f00 */
[----:B------:R-:W-:Y:S01]  /*0190*/  UIMAD.WIDE UR6, UR20, 0x8, UR26 ;  /* 0x00000008140678a5 */ /* 0x000fe2000f8e021a */
[----:B------:R-:W-:Y:S01]  /*01a0*/  MOV R3, UR25 ;  /* 0x0000001900037c02 */ /* 0x000fe20008000f00 */
[----:B------:R-:W-:Y:S02]  /*01b0*/  UIMAD.WIDE UR8, UR20, 0xc, UR26 ;  /* 0x0000000c140878a5 */ /* 0x000fe4000f8e021a */
[----:B------:R-:W-:Y:S01]  /*01c0*/  UIMAD.WIDE UR10, UR20, 0x10, UR26 ;  /* 0x00000010140a78a5 */ /* 0x000fe2000f8e021a */
[----:B------:R-:W-:Y:S01]  /*01d0*/  IMAD.WIDE.U32 R2, R13, 0x4, R2 ;  /* 0x000000040d027825 */ /* 0x000fe200078e0002 */
[----:B------:R-:W-:Y:S02]  /*01e0*/  UIMAD.WIDE UR12, UR20, 0x14, UR26 ;  /* 0x00000014140c78a5 */ /* 0x000fe4000f8e021a */
[----:B------:R-:W-:Y:S01]  /*01f0*/  UIMAD.WIDE UR14, UR20, 0x18, UR26 ;  /* 0x00000018140e78a5 */ /* 0x000fe2000f8e021a */
[----:B------:R-:W-:Y:S01]  /*0200*/  IADD3 R2, P0, PT, R2, 0x10, RZ ;  /* 0x0000001002027810 */ /* 0x000fe20007f1e0ff */
[----:B------:R-:W-:-:S03]  /*0210*/  UIMAD.WIDE UR16, UR20, 0x1c, UR26 ;  /* 0x0000001c141078a5 */ /* 0x000fc6000f8e021a */
[----:B------:R-:W-:-:S09]  /*0220*/  IADD3.X R3, PT, PT, RZ, R3, RZ, P0, !PT ;  /* 0x00000003ff037210 */ /* 0x000fd200007fe4ff */
.L_x_1:
[----:B------:R-:W-:Y:S01]  /*0230*/  UIMAD.WIDE UR22, UR20, 0x4, UR26 ;  /* 0x00000004141678a5 */ /* 0x000fe2000f8e021a */
[----:B------:R-:W-:Y:S02]  /*0240*/  IMAD.MOV.U32 R23, RZ, RZ, 0x4 ;  /* 0x00000004ff177424 */ /* 0x000fe400078e00ff */
[----:B------:R-:W-:Y:S01]  /*0250*/  HFMA2 R11, -RZ, RZ, 0, 2.384185791015625e-07 ;  /* 0x00000004ff0b7431 */ /* 0x000fe200000001ff */
[----:B------:R-:W-:Y:S01]  /*0260*/  MOV R25, 0x4 ;  /* 0x0000000400197802 */ /* 0x000fe20000000f00 */
[----:B0-----:R-:W2:Y:S01]  /*0270*/  LDG.E R21, desc[UR18][R2.64+-0x10] ;  /* 0xfffff01202157981 */ /* 0x001ea2000c1e1900 */
[C---:B------:R-:W-:Y:S01]  /*0280*/  IMAD.WIDE R22, R14.reuse, R23, UR26 ;  /* 0x0000001a0e167e25 */ /* 0x040fe2000f8e0217 */
[----:B------:R-:W-:Y:S02]  /*0290*/  MOV R8, UR22 ;  /* 0x0000001600087c02 */ /* 0x000fe40008000f00 */
[----:B------:R-:W-:Y:S01]  /*02a0*/  MOV R9, UR23 ;  /* 0x0000001700097c02 */ /* 0x000fe20008000f00 */
[----:B------:R-:W3:Y:S02]  /*02b0*/  LDG.E R19, desc[UR18][R2.64+-0xc] ;  /* 0xfffff41202137981 */ /* 0x000ee4000c1e1900 */
[----:B------:R-:W-:-:S02]  /*02c0*/  IMAD.WIDE R8, R14, 0x4, R8 ;  /* 0x000000040e087825 */ /* 0x000fc400078e0208 */
[----:B------:R-:W2:Y:S01]  /*02d0*/  LDG.E R22, desc[UR18][R22.64] ;  /* 0x0000001216167981 */ /* 0x000ea2000c1e1900 */
[----:B------:R-:W-:Y:S01]  /*02e0*/  MOV R5, 0x4 ;  /* 0x0000000400057802 */ /* 0x000fe20000000f00 */
[C---:B------:R-:W-:Y:S02]  /*02f0*/  IMAD.WIDE R24, R14.reuse, R25, UR6 ;  /* 0x000000060e187e25 */ /* 0x040fe4000f8e0219 */
[----:B------:R0:W3:Y:S02]  /*0300*/  LDG.E R20, desc[UR18][R8.64] ;  /* 0x0000001208147981 */ /* 0x0000e4000c1e1900 */
[----:B------:R-:W-:Y:S02]  /*0310*/  IMAD.WIDE R10, R14, R11, UR8 ;  /* 0x000000080e0a7e25 */ /* 0x000fe4000f8e020b */
[----:B------:R-:W4:Y:S04]  /*0320*/  LDG.E R18, desc[UR18][R24.64] ;  /* 0x0000001218127981 */ /* 0x000f28000c1e1900 */
[----:B------:R-:W4:Y:S01]  /*0330*/  LDG.E R17, desc[UR18][R2.64+-0x8] ;  /* 0xfffff81202117981 */ /* 0x000f22000c1e1900 */
[----:B0-----:R-:W-:-:S02]  /*0340*/  HFMA2 R9, -RZ, RZ, 0, 2.384185791015625e-07 ;  /* 0x00000004ff097431 */ /* 0x001fc400000001ff */
[----:B------:R-:W-:Y:S01]  /*0350*/  IMAD.MOV.U32 R7, RZ, RZ, 0x4 ;  /* 0x00000004ff077424 */ /* 0x000fe200078e00ff */
[----:B------:R0:W5:Y:S01]  /*0360*/  LDG.E R16, desc[UR18][R10.64] ;  /* 0x000000120a107981 */ /* 0x000162000c1e1900 */
[----:B------:R-:W-:-:S03]  /*0370*/  IMAD.WIDE R4, R14, R5, UR10 ;  /* 0x0000000a0e047e25 */ /* 0x000fc6000f8e0205 */
[----:B------:R-:W5:Y:S01]  /*0380*/  LDG.E R15, desc[UR18][R2.64+-0x4] ;  /* 0xfffffc12020f7981 */ /* 0x000f62000c1e1900 */
[C---:B------:R-:W-:Y:S01]  /*0390*/  IMAD.WIDE R6, R14.reuse, R7, UR12 ;  /* 0x0000000c0e067e25 */ /* 0x040fe2000f8e0207 */
[----:B------:R-:W-:Y:S02]  /*03a0*/  MOV R27, 0x4 ;  /* 0x00000004001b7802 */ /* 0x000fe40000000f00 */
[----:B------:R1:W5:Y:S01]  /*03b0*/  LDG.E R4, desc[UR18][R4.64] ;  /* 0x0000001204047981 */ /* 0x000362000c1e1900 */
[----:B------:R-:W-:-:S03]  /*03c0*/  IMAD.WIDE R8, R14, R9, UR14 ;  /* 0x0000000e0e087e25 */ /* 0x000fc6000f8e0209 */
[----:B------:R-:W5:Y:S01]  /*03d0*/  LDG.E R23, desc[UR18][R2.64] ;  /* 0x0000001202177981 */ /* 0x000f62000c1e1900 */
[----:B0-----:R-:W-:-:S03]  /*03e0*/  IMAD.WIDE R10, R14, R27, UR16 ;  /* 0x000000100e0a7e25 */ /* 0x001fc6000f8e021b */
[----:B------:R-:W5:Y:S04]  /*03f0*/  LDG.E R7, desc[UR18][R6.64] ;  /* 0x0000001206077981 */ /* 0x000f68000c1e1900 */
[----:B------:R-:W5:Y:S04]  /*0400*/  LDG.E R24, desc[UR18][R2.64+0x4] ;  /* 0x0000041202187981 */ /* 0x000f68000c1e1900 */
[----:B------:R-:W5:Y:S04]  /*0410*/  LDG.E R8, desc[UR18][R8.64] ;  /* 0x0000001208087981 */ /* 0x000f68000c1e1900 */
[----:B------:R-:W5:Y:S04]  /*0420*/  LDG.E R25, desc[UR18][R2.64+0x8] ;  /* 0x0000081202197981 */ /* 0x000f68000c1e1900 */
[----:B------:R-:W5:Y:S04]  /*0430*/  LDG.E R10, desc[UR18][R10.64] ;  /* 0x000000120a0a7981 */ /* 0x000f68000c1e1900 */
[----:B------:R0:W5:Y:S01]  /*0440*/  LDG.E R27, desc[UR18][R2.64+0xc] ;  /* 0x00000c12021b7981 */ /* 0x000162000c1e1900 */
[----:B------:R-:W-:-:S04]  /*0450*/  UIADD3 UR5, UPT, UPT, UR5, 0x8, URZ ;  /* 0x0000000805057890 */ /* 0x000fc8000fffe0ff */
[----:B------:R-:W-:Y:S01]  /*0460*/  UISETP.NE.AND UP0, UPT, UR5, URZ, UPT ;  /* 0x000000ff0500728c */ /* 0x000fe2000bf05270 */
[----:B-1----:R-:W-:Y:S02]  /*0470*/  MOV R5, UR20 ;  /* 0x0000001400057c02 */ /* 0x002fe40008000f00 */
[----:B0-----:R-:W-:Y:S02]  /*0480*/  IADD3 R2, P0, PT, R2, 0x20, RZ ;  /* 0x0000002002027810 */ /* 0x001fe40007f1e0ff */
[----:B------:R-:W-:Y:S02]  /*0490*/  LEA R14, R5, R14, 0x3 ;  /* 0x0000000e050e7211 */ /* 0x000fe400078e18ff */
[----:B------:R-:W-:Y:S01]  /*04a0*/  IADD3.X R3, PT, PT, RZ, R3, RZ, P0, !PT ;  /* 0x00000003ff037210 */ /* 0x000fe200007fe4ff */
[----:B--2---:R-:W-:-:S04]  /*04b0*/  IMAD R21, R21, R22, R12 ;  /* 0x0000001615157224 */ /* 0x004fc800078e020c */
[----:B---3--:R-:W-:-:S04]  /*04c0*/  IMAD R19, R19, R20, R21 ;  /* 0x0000001413137224 */ /* 0x008fc800078e0215 */
[----:B----4-:R-:W-:-:S04]  /*04d0*/  IMAD R17, R17, R18, R19 ;  /* 0x0000001211117224 */ /* 0x010fc800078e0213 */
[----:B-----5:R-:W-:-:S04]  /*04e0*/  IMAD R15, R15, R16, R17 ;  /* 0x000000100f0f7224 */ /* 0x020fc800078e0211 */
[----:B------:R-:W-:-:S04]  /*04f0*/  IMAD R4, R23, R4, R15 ;  /* 0x0000000417047224 */ /* 0x000fc800078e020f */
[----:B------:R-:W-:-:S04]  /*0500*/  IMAD R4, R24, R7, R4 ;  /* 0x0000000718047224 */ /* 0x000fc800078e0204 */
[----:B------:R-:W-:-:S04]  /*0510*/  IMAD R4, R25, R8, R4 ;  /* 0x0000000819047224 */ /* 0x000fc800078e0204 */
[----:B------:R-:W-:Y:S01]  /*0520*/  IMAD R12, R27, R10, R4 ;  /* 0x0000000a1b0c7224 */ /* 0x000fe200078e0204 */
[----:B------:R-:W-:Y:S06]  /*0530*/  BRA.U UP0, `(.L_x_1) ;  /* 0xfffffffd003c7547 */ /* 0x000fec000b83ffff */
.L_x_0:
[----:B------:R-:W-:-:S04]  /*0540*/  ULOP3.LUT UR6, UR20, 0x7, URZ, 0xc0, !UPT ;  /* 0x0000000714067892 */ /* 0x000fc8000f8ec0ff */
[----:B------:R-:W-:-:S09]  /*0550*/  UISETP.NE.AND UP0, UPT, UR6, URZ, UPT ;  /* 0x000000ff0600728c */ /* 0x000fd2000bf05270 */
[----:B------:R-:W-:Y:S05]  /*0560*/  BRA.U !UP0, `(.L_x_2) ;  /* 0x0000000508387547 */ /* 0x000fea000b800000 */
[----:B------:R-:W-:Y:S02]  /*0570*/  UISETP.GE.U32.AND UP0, UPT, UR6, 0x4, UPT ;  /* 0x000000040600788c */ /* 0x000fe4000bf06070 */
[----:B------:R-:W-:-:S04]  /*0580*/  ULOP3.LUT UR5, UR20, 0x3, URZ, 0xc0, !UPT ;  /* 0x0000000314057892 */ /* 0x000fc8000f8ec0ff */
[----:B------:R-:W-:-:S03]  /*0590*/  UISETP.NE.AND UP1, UPT, UR5, URZ, UPT ;  /* 0x000000ff0500728c */ /* 0x000fc6000bf25270 */
[----:B------:R-:W-:Y:S08]  /*05a0*/  BRA.U !UP0, `(.L_x_3) ;  /* 0x00000001087c7547 */ /* 0x000ff0000b800000 */
[----:B------:R-:W1:Y:S01]  /*05b0*/  LDC.64 R6, c[0x0][0x388] ;  /* 0x0000e200ff067b82 */ /* 0x000e620000000a00 */
[----:B------:R-:W2:Y:S01]  /*05c0*/  LDCU.64 UR6, c[0x0][0x380] ;  /* 0x00007000ff0677ac */ /* 0x000ea20008000a00 */
[----:B------:R-:W-:Y:S01]  /*05d0*/  IMAD.U32 R9, RZ, RZ, UR4 ;  /* 0x00000004ff097e24 */ /* 0x000fe2000f8e00ff */
[C---:B------:R-:W-:Y:S02]  /*05e0*/  IADD3 R3, PT, PT, R13.reuse, UR4, RZ ;  /* 0x000000040d037c10 */ /* 0x040fe4000fffe0ff */
[----:B------:R-:W-:Y:S01]  /*05f0*/  IADD3 R10, P0, PT, R13, UR4, RZ ;  /* 0x000000040d0a7c10 */ /* 0x000fe2000ff1e0ff */
[----:B------:R-:W-:Y:S01]  /*0600*/  IMAD R9, R9, UR20, R0 ;  /* 0x0000001409097c24 */ /* 0x000fe2000f8e0200 */
[----:B------:R-:W-:Y:S01]  /*0610*/  MOV R11, UR20 ;  /* 0x00000014000b7c02 */ /* 0x000fe20008000f00 */
[----:B------:R-:W3:Y:S01]  /*0620*/  LDC.64 R4, c[0x0][0x380] ;  /* 0x0000e000ff047b82 */ /* 0x000ee20000000a00 */
[----:B------:R-:W-:Y:S01]  /*0630*/  MOV R15, UR20 ;  /* 0x00000014000f7c02 */ /* 0x000fe20008000f00 */
[----:B-1----:R-:W-:Y:S01]  /*0640*/  IMAD.WIDE R6, R9, 0x4, R6 ;  /* 0x0000000409067825 */ /* 0x002fe200078e0206 */
[----:B------:R-:W-:-:S05]  /*0650*/  MOV R9, UR20 ;  /* 0x0000001400097c02 */ /* 0x000fca0008000f00 */
[----:B------:R-:W-:Y:S02]  /*0660*/  IMAD.WIDE R8, R9, 0x4, R6 ;  /* 0x0000000409087825 */ /* 0x000fe400078e0206 */
[----:B0-----:R-:W4:Y:S02]  /*0670*/  LDG.E R6, desc[UR18][R6.64] ;  /* 0x0000001206067981 */ /* 0x001f24000c1e1900 */
[----:B---3--:R-:W-:Y:S01]  /*0680*/  IMAD.WIDE.U32 R4, R3, 0x4, R4 ;  /* 0x0000000403047825 */ /* 0x008fe200078e0004 */
[----:B------:R-:W-:Y:S01]  /*0690*/  IADD3.X R3, PT, PT, RZ, RZ, RZ, P0, !PT ;  /* 0x000000ffff037210 */ /* 0x000fe200007fe4ff */
[----:B------:R-:W3:Y:S01]  /*06a0*/  LDG.E R17, desc[UR18][R8.64] ;  /* 0x0000001208117981 */ /* 0x000ee2000c1e1900 */
[----:B--2---:R-:W-:-:S03]  /*06b0*/  LEA R2, P0, R10, UR6, 0x2 ;  /* 0x000000060a027c11 */ /* 0x004fc6000f8010ff */
[----:B------:R-:W4:Y:S01]  /*06c0*/  LDG.E R5, desc[UR18][R4.64] ;  /* 0x0000001204057981 */ /* 0x000f22000c1e1900 */
[----:B------:R-:W-:Y:S01]  /*06d0*/  LEA.HI.X R3, R10, UR7, R3, 0x2, P0 ;  /* 0x000000070a037c11 */ /* 0x000fe200080f1403 */
[----:B------:R-:W-:-:S04]  /*06e0*/  IMAD.WIDE R10, R11, 0x4, R8 ;  /* 0x000000040b0a7825 */ /* 0x000fc800078e0208 */
[----:B------:R-:W3:Y:S01]  /*06f0*/  LDG.E R16, desc[UR18][R2.64+0x4] ;  /* 0x0000041202107981 */ /* 0x000ee2000c1e1900 */
[----:B------:R-:W-:-:S03]  /*0700*/  IMAD.WIDE R14, R15, 0x4, R10 ;  /* 0x000000040f0e7825 */ /* 0x000fc600078e020a */
[----:B------:R-:W2:Y:S04]  /*0710*/  LDG.E R19, desc[UR18][R10.64] ;  /* 0x000000120a137981 */ /* 0x000ea8000c1e1900 */
[----:B------:R-:W2:Y:S04]  /*0720*/  LDG.E R18, desc[UR18][R2.64+0x8] ;  /* 0x0000081202127981 */ /* 0x000ea8000c1e1900 */
[----:B------:R-:W5:Y:S04]  /*0730*/  LDG.E R20, desc[UR18][R2.64+0xc] ;  /* 0x00000c1202147981 */ /* 0x000f68000c1e1900 */
[----:B------:R-:W5:Y:S01]  /*0740*/  LDG.E R14, desc[UR18][R14.64] ;  /* 0x000000120e0e7981 */ /* 0x000f62000c1e1900 */
[----:B------:R-:W-:Y:S01]  /*0750*/  UIADD3 UR4, UPT, UPT, UR4, 0x4, URZ ;  /* 0x0000000404047890 */ /* 0x000fe2000fffe0ff */
[----:B----4-:R-:W-:-:S04]  /*0760*/  IMAD R5, R5, R6, R12 ;  /* 0x0000000605057224 */ /* 0x010fc800078e020c */
[----:B---3--:R-:W-:-:S04]  /*0770*/  IMAD R5, R16, R17, R5 ;  /* 0x0000001110057224 */ /* 0x008fc800078e0205 */
[----:B--2---:R-:W-:-:S04]  /*0780*/  IMAD R5, R18, R19, R5 ;  /* 0x0000001312057224 */ /* 0x004fc800078e0205 */
[----:B-----5:R-:W-:-:S07]  /*0790*/  IMAD R12, R20, R14, R5 ;  /* 0x0000000e140c7224 */ /* 0x020fce00078e0205 */
.L_x_3:
[----:B------:R-:W-:Y:S05]  /*07a0*/  BRA.U !UP1, `(.L_x_2) ;  /* 0x0000000109a87547 */ /* 0x000fea000b800000 */
[----:B------:R-:W-:Y:S01]  /*07b0*/  UISETP.NE.AND UP0, UPT, UR5, 0x1, UPT ;  /* 0x000000010500788c */ /* 0x000fe2000bf05270 */
[----:B------:R-:W-:Y:S01]  /*07c0*/  MOV R7, UR4 ;  /* 0x0000000400077c02 */ /* 0x000fe20008000f00 */
[----:B------:R-:W-:Y:S02]  /*07d0*/  ULOP3.LUT UR5, UR20, 0x1, URZ, 0xc0, !UPT ;  /* 0x0000000114057892 */ /* 0x000fe4000f8ec0ff */
[----:B------:R-:W-:Y:S02]  /*07e0*/  MOV R15, UR20 ;  /* 0x00000014000f7c02 */ /* 0x000fe40008000f00 */
[----:B------:R-:W-:Y:S01]  /*07f0*/  UISETP.NE.U32.AND UP1, UPT, UR5, 0x1, UPT ;  /* 0x000000010500788c */ /* 0x000fe2000bf25070 */
[----:B------:R-:W-:-:S04]  /*0800*/  PLOP3.LUT P1, PT, PT, PT, UP0, 0x80, 0x8 ;  /* 0x000000000008781c */ /* 0x000fc80003f2f008 */
[----:B------:R-:W1:Y:S01]  /*0810*/  @UP0 LDCU.128 UR8, c[0x0][0x380] ;  /* 0x00007000ff0807ac */ /* 0x000e620008000c00 */
[----:B------:R-:W-:Y:S01]  /*0820*/  PLOP3.LUT P0, PT, PT, PT, UP1, 0x80, 0x8 ;  /* 0x000000000008781c */ /* 0x000fe20003f0f018 */
[----:B------:R-:W2:Y:S04]  /*0830*/  @UP0 LDCU.64 UR6, c[0x0][0x380] ;  /* 0x00007000ff0607ac */ /* 0x000ea80008000a00 */
[----:B------:R-:W3:Y:S03]  /*0840*/  @!UP1 LDCU.128 UR12, c[0x0][0x380] ;  /* 0x00007000ff0c97ac */ /* 0x000ee60008000c00 */
[C---:B------:R-:W-:Y:S02]  /*0850*/  @P1 IADD3 R3, PT, PT, R13.reuse, UR4, RZ ;  /* 0x000000040d031c10 */ /* 0x040fe4000fffe0ff */
[----:B------:R-:W-:Y:S01]  /*0860*/  @P1 IADD3 R6, P2, PT, R13, UR4, RZ ;  /* 0x000000040d061c10 */ /* 0x000fe2000ff5e0ff */
[----:B------:R-:W-:Y:S01]  /*0870*/  @UP0 UIADD3 UR4, UPT, UPT, UR4, 0x2, URZ ;  /* 0x0000000204040890 */ /* 0x000fe2000fffe0ff */
[----:B-1----:R-:W-:Y:S01]  /*0880*/  MOV R11, UR9 ;  /* 0x00000009000b7c02 */ /* 0x002fe20008000f00 */
[----:B------:R-:W-:Y:S01]  /*0890*/  IMAD.U32 R10, RZ, RZ, UR8 ;  /* 0x00000008ff0a7e24 */ /* 0x000fe2000f8e00ff */
[----:B------:R-:W-:-:S02]  /*08a0*/  MOV R4, UR10 ;  /* 0x0000000a00047c02 */ /* 0x000fc40008000f00 */
[----:B------:R-:W-:Y:S01]  /*08b0*/  MOV R5, UR11 ;  /* 0x0000000b00057c02 */ /* 0x000fe20008000f00 */
[----:B------:R-:W-:-:S04]  /*08c0*/  @P1 IMAD.WIDE.U32 R10, R3, 0x4, R10 ;  /* 0x00000004030a1825 */ /* 0x000fc800078e000a */
[----:B------:R-:W-:Y:S01]  /*08d0*/  @P1 IMAD R3, R7, UR20, R0 ;  /* 0x0000001407031c24 */ /* 0x000fe2000f8e0200 */
[----:B------:R-:W-:Y:S01]  /*08e0*/  @P1 IADD3.X R7, PT, PT, RZ, RZ, RZ, P2, !PT ;  /* 0x000000ffff071210 */ /* 0x000fe200017fe4ff */
[----:B------:R-:W-:Y:S01]  /*08f0*/  IMAD.U32 R19, RZ, RZ, UR4 ;  /* 0x00000004ff137e24 */ /* 0x000fe2000f8e00ff */
[C---:B--2---:R-:W-:Y:S01]  /*0900*/  @P1 LEA R2, P2, R6.reuse, UR6, 0x2 ;  /* 0x0000000606021c11 */ /* 0x044fe2000f8410ff */
[----:B------:R-:W-:Y:S01]  /*0910*/  @P1 IMAD.WIDE R4, R3, 0x4, R4 ;  /* 0x0000000403041825 */ /* 0x000fe200078e0204 */
[----:B------:R-:W-:Y:S01]  /*0920*/  @!P0 IADD3 R17, PT, PT, R13, UR4, RZ ;  /* 0x000000040d118c10 */ /* 0x000fe2000fffe0ff */
[----:B0-----:R-:W2:Y:S01]  /*0930*/  @P1 LDG.E R11, desc[UR18][R10.64] ;  /* 0x000000120a0b1981 */ /* 0x001ea2000c1e1900 */
[----:B------:R-:W-:Y:S01]  /*0940*/  @P1 LEA.HI.X R3, R6, UR7, R7, 0x2, P2 ;  /* 0x0000000706031c11 */ /* 0x000fe200090f1407 */
[----:B------:R-:W-:Y:S01]  /*0950*/  @!P0 IMAD R19, R19, UR20, R0 ;  /* 0x0000001413138c24 */ /* 0x000fe2000f8e0200 */
[----:B---3--:R-:W-:Y:S01]  /*0960*/  MOV R6, UR12 ;  /* 0x0000000c00067c02 */ /* 0x008fe20008000f00 */
[----:B------:R-:W-:Y:S01]  /*0970*/  @P1 IMAD.WIDE R14, R15, 0x4, R4 ;  /* 0x000000040f0e1825 */ /* 0x000fe200078e0204 */
[----:B------:R-:W-:Y:S01]  /*0980*/  MOV R7, UR13 ;  /* 0x0000000d00077c02 */ /* 0x000fe20008000f00 */
[----:B------:R-:W2:Y:S01]  /*0990*/  @P1 LDG.E R4, desc[UR18][R4.64] ;  /* 0x0000001204041981 */ /* 0x000ea2000c1e1900 */
[----:B------:R-:W-:-:S02]  /*09a0*/  MOV R8, UR14 ;  /* 0x0000000e00087c02 */ /* 0x000fc40008000f00 */
[----:B------:R-:W-:Y:S01]  /*09b0*/  MOV R9, UR15 ;  /* 0x0000000f00097c02 */ /* 0x000fe20008000f00 */
[----:B------:R-:W-:Y:S01]  /*09c0*/  @!P0 IMAD.WIDE.U32 R6, R17, 0x4, R6 ;  /* 0x0000000411068825 */ /* 0x000fe200078e0006 */
[----:B------:R-:W3:Y:S03]  /*09d0*/  @P1 LDG.E R14, desc[UR18][R14.64] ;  /* 0x000000120e0e1981 */ /* 0x000ee6000c1e1900 */
[----:B------:R-:W-:Y:S01]  /*09e0*/  @!P0 IMAD.WIDE R8, R19, 0x4, R8 ;  /* 0x0000000413088825 */ /* 0x000fe200078e0208 */
[----:B------:R-:W3:Y:S04]  /*09f0*/  @P1 LDG.E R2, desc[UR18][R2.64+0x4] ;  /* 0x0000041202021981 */ /* 0x000ee8000c1e1900 */
[----:B------:R-:W4:Y:S04]  /*0a00*/  @!P0 LDG.E R7, desc[UR18][R6.64] ;  /* 0x0000001206078981 */ /* 0x000f28000c1e1900 */
[----:B------:R-:W4:Y:S01]  /*0a10*/  @!P0 LDG.E R8, desc[UR18][R8.64] ;  /* 0x0000001208088981 */ /* 0x000f22000c1e1900 */
[----:B--2---:R-:W-:-:S04]  /*0a20*/  @P1 IMAD R11, R11, R4, R12 ;  /* 0x000000040b0b1224 */ /* 0x004fc800078e020c */
[----:B---3--:R-:W-:-:S04]  /*0a30*/  @P1 IMAD R12, R2, R14, R11 ;  /* 0x0000000e020c1224 */ /* 0x008fc800078e020b */
[----:B----4-:R-:W-:-:S07]  /*0a40*/  @!P0 IMAD R12, R7, R8, R12 ;  /* 0x00000008070c8224 */ /* 0x010fce00078e020c */
.L_x_2:
[----:B------:R-:W1:Y:S01]  /*0a50*/  LDC.64 R2, c[0x0][0x390] ;  /* 0x0000e400ff027b82 */ /* 0x000e620000000a00 */
[----:B------:R-:W-:-:S05]  /*0a60*/  IADD3 R13, PT, PT, R0, R13, RZ ;  /* 0x0000000d000d7210 */ /* 0x000fca0007ffe0ff */
[----:B-1----:R-:W-:-:S05]  /*0a70*/  IMAD.WIDE R2, R13, 0x4, R2 ;  /* 0x000000040d027825 */ /* 0x002fca00078e0202 */
[----:B0-----:R-:W-:Y:S01]  /*0a80*/  STG.E desc[UR18][R2.64], R12 ;  /* 0x0000000c02007986 */ /* 0x001fe2000c101912 */
[----:B------:R-:W-:Y:S05]  /*0a90*/  EXIT ;  /* 0x000000000000794d */ /* 0x000fea0003800000 */
.L_x_4:
[----:B------:R-:W-:-:S00]  /*0aa0*/  BRA `(.L_x_4) ;  /* 0xfffffffc00fc7947 */ /* 0x000fc0000383ffff */
[----:B------:R-:W-:-:S00]  /*0ab0*/  NOP ;  /* 0x0000000000007918 */ /* 0x000fc00000000000 */
        /* <DEDUP_REMOVED lines=12> */
.L_x_5:


//--------------------- .nv.shared.reserved.0     --------------------------
	.section	.nv.shared.reserved.0,"aw",@nobits
	.weak		__nv_reservedSMEM_offset_0_alias
	.size		__nv_reservedSMEM_offset_0_alias, 0, 64
	.other		__nv_reservedSMEM_offset_0_alias,@"STO_CUDA_RESERVED_SHARED STV_DEFAULT"
__nv_reservedSMEM_offset_0_alias:
	.zero		0
	.zero		64


//--------------------- .nv.constant0._Z20MultiplicaMatricesCUPiS_S_i --------------------------
	.section	.nv.constant0._Z20MultiplicaMatricesCUPiS_S_i,"a",@progbits
	.sectionflags	@""
	.align	4
.nv.constant0._Z20MultiplicaMatricesCUPiS_S_i:
	.zero		924


//--------------------- SYMBOLS --------------------------

	.type		.nv.reservedSmem.offset0,@object
	.size		.nv.reservedSmem.offset0,0x4
